//
// Generated by NVIDIA NVVM Compiler
//
// Compiler Build ID: CL-36424714
// Cuda compilation tools, release 13.0, V13.0.88
// Based on NVVM 20.0.0
//

.version 9.0
.target sm_100
.address_size 64

	// .globl	_Z6kernelP6uchar4ii
.const .align 8 .b8 g_avgs[768];
.const .align 8 .b8 g_inv_covs[2304];

.visible .entry _Z6kernelP6uchar4ii(
	.param .u64 .ptr .align 1 _Z6kernelP6uchar4ii_param_0,
	.param .u32 _Z6kernelP6uchar4ii_param_1,
	.param .u32 _Z6kernelP6uchar4ii_param_2
)
{
	.reg .pred 	%p<21>;
	.reg .b16 	%rs<9>;
	.reg .b32 	%r<83>;
	.reg .b64 	%rd<36>;
	.reg .b64 	%fd<240>;

	ld.param.u64 	%rd7, [_Z6kernelP6uchar4ii_param_0];
	ld.param.u32 	%r34, [_Z6kernelP6uchar4ii_param_1];
	ld.param.u32 	%r35, [_Z6kernelP6uchar4ii_param_2];
	cvta.to.global.u64 	%rd1, %rd7;
	mov.u32 	%r36, %ctaid.x;
	mov.u32 	%r37, %ntid.x;
	mov.u32 	%r38, %tid.x;
	mad.lo.s32 	%r81, %r36, %r37, %r38;
	mov.u32 	%r39, %nctaid.x;
	mul.lo.s32 	%r2, %r39, %r37;
	setp.ge.s32 	%p1, %r81, %r34;
	@%p1 bra 	$L__BB0_19;
	setp.lt.s32 	%p2, %r35, 2;
	@%p2 bra 	$L__BB0_13;
	ld.const.f64 	%fd1, [g_avgs+8];
	ld.const.f64 	%fd2, [g_avgs+16];
	add.s32 	%r50, %r35, -1;
	add.s32 	%r3, %r35, -2;
	add.s32 	%r51, %r35, 3;
	and.b32  	%r4, %r51, 3;
	ld.const.f64 	%fd3, [g_inv_covs+24];
	ld.const.f64 	%fd4, [g_inv_covs+48];
	ld.const.f64 	%fd5, [g_inv_covs+8];
	ld.const.f64 	%fd6, [g_inv_covs+32];
	ld.const.f64 	%fd7, [g_inv_covs+56];
	ld.const.f64 	%fd8, [g_inv_covs+16];
	ld.const.f64 	%fd9, [g_inv_covs+40];
	ld.const.f64 	%fd10, [g_inv_covs+64];
	and.b32  	%r5, %r50, 3;
	and.b32  	%r6, %r50, -4;
	and.b32  	%r7, %r51, 1;
	ld.const.f64 	%fd20, [g_avgs];
	ld.const.f64 	%fd24, [g_inv_covs];
	mov.u64 	%rd29, g_avgs;
	mov.u64 	%rd32, g_inv_covs;
	add.s64 	%rd19, %rd29, 56;
$L__BB0_3:
	setp.lt.u32 	%p8, %r3, 3;
	mul.wide.s32 	%rd17, %r81, 4;
	add.s64 	%rd2, %rd1, %rd17;
	.pragma "used_bytes_mask 7";
	ld.global.u32 	%r55, [%rd2];
	bfe.u32 	%r56, %r55, 0, 8;
	cvt.u16.u32 	%rs3, %r56;
	and.b16  	%rs4, %rs3, 255;
	bfe.u32 	%r57, %r55, 8, 8;
	cvt.u16.u32 	%rs5, %r57;
	and.b16  	%rs6, %rs5, 255;
	bfe.u32 	%r58, %r55, 16, 8;
	cvt.u16.u32 	%rs7, %r58;
	and.b16  	%rs8, %rs7, 255;
	cvt.rn.f64.u16 	%fd11, %rs4;
	sub.f64 	%fd21, %fd11, %fd20;
	cvt.rn.f64.u16 	%fd12, %rs6;
	sub.f64 	%fd22, %fd12, %fd1;
	cvt.rn.f64.u16 	%fd13, %rs8;
	sub.f64 	%fd23, %fd13, %fd2;
	fma.rn.f64 	%fd25, %fd21, %fd24, 0d0000000000000000;
	fma.rn.f64 	%fd26, %fd22, %fd3, %fd25;
	fma.rn.f64 	%fd27, %fd23, %fd4, %fd26;
	fma.rn.f64 	%fd28, %fd21, %fd5, 0d0000000000000000;
	fma.rn.f64 	%fd29, %fd22, %fd6, %fd28;
	fma.rn.f64 	%fd30, %fd23, %fd7, %fd29;
	fma.rn.f64 	%fd31, %fd21, %fd8, 0d0000000000000000;
	fma.rn.f64 	%fd32, %fd22, %fd9, %fd31;
	fma.rn.f64 	%fd33, %fd23, %fd10, %fd32;
	fma.rn.f64 	%fd34, %fd27, %fd21, 0d0000000000000000;
	fma.rn.f64 	%fd35, %fd30, %fd22, %fd34;
	fma.rn.f64 	%fd36, %fd33, %fd23, %fd35;
	neg.f64 	%fd239, %fd36;
	mov.b32 	%r78, 0;
	mov.b32 	%r76, 1;
	@%p8 bra 	$L__BB0_7;
	mov.u64 	%rd21, g_inv_covs;
	add.s64 	%rd34, %rd21, 176;
	mov.b32 	%r70, 0;
	mov.u64 	%rd35, %rd19;
	mov.u32 	%r78, %r70;
$L__BB0_5:
	.pragma "nounroll";
	add.s32 	%r60, %r70, 1;
	ld.const.f64 	%fd37, [%rd35+-32];
	sub.f64 	%fd38, %fd11, %fd37;
	ld.const.f64 	%fd39, [%rd35+-24];
	sub.f64 	%fd40, %fd12, %fd39;
	ld.const.f64 	%fd41, [%rd35+-16];
	sub.f64 	%fd42, %fd13, %fd41;
	ld.const.f64 	%fd43, [%rd34+-104];
	fma.rn.f64 	%fd44, %fd38, %fd43, 0d0000000000000000;
	ld.const.f64 	%fd45, [%rd34+-80];
	fma.rn.f64 	%fd46, %fd40, %fd45, %fd44;
	ld.const.f64 	%fd47, [%rd34+-56];
	fma.rn.f64 	%fd48, %fd42, %fd47, %fd46;
	ld.const.f64 	%fd49, [%rd34+-96];
	fma.rn.f64 	%fd50, %fd38, %fd49, 0d0000000000000000;
	ld.const.f64 	%fd51, [%rd34+-72];
	fma.rn.f64 	%fd52, %fd40, %fd51, %fd50;
	ld.const.f64 	%fd53, [%rd34+-48];
	fma.rn.f64 	%fd54, %fd42, %fd53, %fd52;
	ld.const.f64 	%fd55, [%rd34+-88];
	fma.rn.f64 	%fd56, %fd38, %fd55, 0d0000000000000000;
	ld.const.f64 	%fd57, [%rd34+-64];
	fma.rn.f64 	%fd58, %fd40, %fd57, %fd56;
	ld.const.f64 	%fd59, [%rd34+-40];
	fma.rn.f64 	%fd60, %fd42, %fd59, %fd58;
	fma.rn.f64 	%fd61, %fd48, %fd38, 0d0000000000000000;
	fma.rn.f64 	%fd62, %fd54, %fd40, %fd61;
	fma.rn.f64 	%fd63, %fd60, %fd42, %fd62;
	neg.f64 	%fd64, %fd63;
	setp.lt.f64 	%p9, %fd239, %fd64;
	selp.f64 	%fd65, %fd64, %fd239, %p9;
	selp.b32 	%r61, %r60, %r78, %p9;
	ld.const.f64 	%fd66, [%rd35+-8];
	sub.f64 	%fd67, %fd11, %fd66;
	ld.const.f64 	%fd68, [%rd35];
	sub.f64 	%fd69, %fd12, %fd68;
	ld.const.f64 	%fd70, [%rd35+8];
	sub.f64 	%fd71, %fd13, %fd70;
	ld.const.f64 	%fd72, [%rd34+-32];
	fma.rn.f64 	%fd73, %fd67, %fd72, 0d0000000000000000;
	ld.const.f64 	%fd74, [%rd34+-8];
	fma.rn.f64 	%fd75, %fd69, %fd74, %fd73;
	ld.const.f64 	%fd76, [%rd34+16];
	fma.rn.f64 	%fd77, %fd71, %fd76, %fd75;
	ld.const.f64 	%fd78, [%rd34+-24];
	fma.rn.f64 	%fd79, %fd67, %fd78, 0d0000000000000000;
	ld.const.f64 	%fd80, [%rd34];
	fma.rn.f64 	%fd81, %fd69, %fd80, %fd79;
	ld.const.f64 	%fd82, [%rd34+24];
	fma.rn.f64 	%fd83, %fd71, %fd82, %fd81;
	ld.const.f64 	%fd84, [%rd34+-16];
	fma.rn.f64 	%fd85, %fd67, %fd84, 0d0000000000000000;
	ld.const.f64 	%fd86, [%rd34+8];
	fma.rn.f64 	%fd87, %fd69, %fd86, %fd85;
	ld.const.f64 	%fd88, [%rd34+32];
	fma.rn.f64 	%fd89, %fd71, %fd88, %fd87;
	fma.rn.f64 	%fd90, %fd77, %fd67, 0d0000000000000000;
	fma.rn.f64 	%fd91, %fd83, %fd69, %fd90;
	fma.rn.f64 	%fd92, %fd89, %fd71, %fd91;
	neg.f64 	%fd93, %fd92;
	setp.lt.f64 	%p10, %fd65, %fd93;
	selp.f64 	%fd94, %fd93, %fd65, %p10;
	add.s32 	%r62, %r70, 2;
	selp.b32 	%r63, %r62, %r61, %p10;
	ld.const.f64 	%fd95, [%rd35+16];
	sub.f64 	%fd96, %fd11, %fd95;
	ld.const.f64 	%fd97, [%rd35+24];
	sub.f64 	%fd98, %fd12, %fd97;
	ld.const.f64 	%fd99, [%rd35+32];
	sub.f64 	%fd100, %fd13, %fd99;
	ld.const.f64 	%fd101, [%rd34+40];
	fma.rn.f64 	%fd102, %fd96, %fd101, 0d0000000000000000;
	ld.const.f64 	%fd103, [%rd34+64];
	fma.rn.f64 	%fd104, %fd98, %fd103, %fd102;
	ld.const.f64 	%fd105, [%rd34+88];
	fma.rn.f64 	%fd106, %fd100, %fd105, %fd104;
	ld.const.f64 	%fd107, [%rd34+48];
	fma.rn.f64 	%fd108, %fd96, %fd107, 0d0000000000000000;
	ld.const.f64 	%fd109, [%rd34+72];
	fma.rn.f64 	%fd110, %fd98, %fd109, %fd108;
	ld.const.f64 	%fd111, [%rd34+96];
	fma.rn.f64 	%fd112, %fd100, %fd111, %fd110;
	ld.const.f64 	%fd113, [%rd34+56];
	fma.rn.f64 	%fd114, %fd96, %fd113, 0d0000000000000000;
	ld.const.f64 	%fd115, [%rd34+80];
	fma.rn.f64 	%fd116, %fd98, %fd115, %fd114;
	ld.const.f64 	%fd117, [%rd34+104];
	fma.rn.f64 	%fd118, %fd100, %fd117, %fd116;
	fma.rn.f64 	%fd119, %fd106, %fd96, 0d0000000000000000;
	fma.rn.f64 	%fd120, %fd112, %fd98, %fd119;
	fma.rn.f64 	%fd121, %fd118, %fd100, %fd120;
	neg.f64 	%fd122, %fd121;
	setp.lt.f64 	%p11, %fd94, %fd122;
	selp.f64 	%fd123, %fd122, %fd94, %p11;
	add.s32 	%r64, %r70, 3;
	selp.b32 	%r65, %r64, %r63, %p11;
	ld.const.f64 	%fd124, [%rd35+40];
	sub.f64 	%fd125, %fd11, %fd124;
	ld.const.f64 	%fd126, [%rd35+48];
	sub.f64 	%fd127, %fd12, %fd126;
	ld.const.f64 	%fd128, [%rd35+56];
	sub.f64 	%fd129, %fd13, %fd128;
	ld.const.f64 	%fd130, [%rd34+112];
	fma.rn.f64 	%fd131, %fd125, %fd130, 0d0000000000000000;
	ld.const.f64 	%fd132, [%rd34+136];
	fma.rn.f64 	%fd133, %fd127, %fd132, %fd131;
	ld.const.f64 	%fd134, [%rd34+160];
	fma.rn.f64 	%fd135, %fd129, %fd134, %fd133;
	ld.const.f64 	%fd136, [%rd34+120];
	fma.rn.f64 	%fd137, %fd125, %fd136, 0d0000000000000000;
	ld.const.f64 	%fd138, [%rd34+144];
	fma.rn.f64 	%fd139, %fd127, %fd138, %fd137;
	ld.const.f64 	%fd140, [%rd34+168];
	fma.rn.f64 	%fd141, %fd129, %fd140, %fd139;
	ld.const.f64 	%fd142, [%rd34+128];
	fma.rn.f64 	%fd143, %fd125, %fd142, 0d0000000000000000;
	ld.const.f64 	%fd144, [%rd34+152];
	fma.rn.f64 	%fd145, %fd127, %fd144, %fd143;
	ld.const.f64 	%fd146, [%rd34+176];
	fma.rn.f64 	%fd147, %fd129, %fd146, %fd145;
	fma.rn.f64 	%fd148, %fd135, %fd125, 0d0000000000000000;
	fma.rn.f64 	%fd149, %fd141, %fd127, %fd148;
	fma.rn.f64 	%fd150, %fd147, %fd129, %fd149;
	neg.f64 	%fd151, %fd150;
	setp.lt.f64 	%p12, %fd123, %fd151;
	selp.f64 	%fd239, %fd151, %fd123, %p12;
	add.s32 	%r70, %r70, 4;
	selp.b32 	%r78, %r70, %r65, %p12;
	add.s64 	%rd35, %rd35, 96;
	add.s64 	%rd34, %rd34, 288;
	setp.ne.s32 	%p13, %r70, %r6;
	@%p13 bra 	$L__BB0_5;
	add.s32 	%r76, %r70, 1;
$L__BB0_7:
	setp.eq.s32 	%p14, %r5, 0;
	@%p14 bra 	$L__BB0_12;
	setp.eq.s32 	%p15, %r4, 1;
	@%p15 bra 	$L__BB0_10;
	mul.wide.u32 	%rd22, %r76, 24;
	add.s64 	%rd24, %rd29, %rd22;
	ld.const.f64 	%fd152, [%rd24];
	sub.f64 	%fd153, %fd11, %fd152;
	ld.const.f64 	%fd154, [%rd24+8];
	sub.f64 	%fd155, %fd12, %fd154;
	ld.const.f64 	%fd156, [%rd24+16];
	sub.f64 	%fd157, %fd13, %fd156;
	mul.wide.u32 	%rd25, %r76, 72;
	add.s64 	%rd27, %rd32, %rd25;
	ld.const.f64 	%fd158, [%rd27];
	fma.rn.f64 	%fd159, %fd153, %fd158, 0d0000000000000000;
	ld.const.f64 	%fd160, [%rd27+24];
	fma.rn.f64 	%fd161, %fd155, %fd160, %fd159;
	ld.const.f64 	%fd162, [%rd27+48];
	fma.rn.f64 	%fd163, %fd157, %fd162, %fd161;
	ld.const.f64 	%fd164, [%rd27+8];
	fma.rn.f64 	%fd165, %fd153, %fd164, 0d0000000000000000;
	ld.const.f64 	%fd166, [%rd27+32];
	fma.rn.f64 	%fd167, %fd155, %fd166, %fd165;
	ld.const.f64 	%fd168, [%rd27+56];
	fma.rn.f64 	%fd169, %fd157, %fd168, %fd167;
	ld.const.f64 	%fd170, [%rd27+16];
	fma.rn.f64 	%fd171, %fd153, %fd170, 0d0000000000000000;
	ld.const.f64 	%fd172, [%rd27+40];
	fma.rn.f64 	%fd173, %fd155, %fd172, %fd171;
	ld.const.f64 	%fd174, [%rd27+64];
	fma.rn.f64 	%fd175, %fd157, %fd174, %fd173;
	fma.rn.f64 	%fd176, %fd163, %fd153, 0d0000000000000000;
	fma.rn.f64 	%fd177, %fd169, %fd155, %fd176;
	fma.rn.f64 	%fd178, %fd175, %fd157, %fd177;
	neg.f64 	%fd179, %fd178;
	setp.lt.f64 	%p16, %fd239, %fd179;
	selp.f64 	%fd180, %fd179, %fd239, %p16;
	selp.b32 	%r67, %r76, %r78, %p16;
	add.s32 	%r68, %r76, 1;
	ld.const.f64 	%fd181, [%rd24+24];
	sub.f64 	%fd182, %fd11, %fd181;
	ld.const.f64 	%fd183, [%rd24+32];
	sub.f64 	%fd184, %fd12, %fd183;
	ld.const.f64 	%fd185, [%rd24+40];
	sub.f64 	%fd186, %fd13, %fd185;
	ld.const.f64 	%fd187, [%rd27+72];
	fma.rn.f64 	%fd188, %fd182, %fd187, 0d0000000000000000;
	ld.const.f64 	%fd189, [%rd27+96];
	fma.rn.f64 	%fd190, %fd184, %fd189, %fd188;
	ld.const.f64 	%fd191, [%rd27+120];
	fma.rn.f64 	%fd192, %fd186, %fd191, %fd190;
	ld.const.f64 	%fd193, [%rd27+80];
	fma.rn.f64 	%fd194, %fd182, %fd193, 0d0000000000000000;
	ld.const.f64 	%fd195, [%rd27+104];
	fma.rn.f64 	%fd196, %fd184, %fd195, %fd194;
	ld.const.f64 	%fd197, [%rd27+128];
	fma.rn.f64 	%fd198, %fd186, %fd197, %fd196;
	ld.const.f64 	%fd199, [%rd27+88];
	fma.rn.f64 	%fd200, %fd182, %fd199, 0d0000000000000000;
	ld.const.f64 	%fd201, [%rd27+112];
	fma.rn.f64 	%fd202, %fd184, %fd201, %fd200;
	ld.const.f64 	%fd203, [%rd27+136];
	fma.rn.f64 	%fd204, %fd186, %fd203, %fd202;
	fma.rn.f64 	%fd205, %fd192, %fd182, 0d0000000000000000;
	fma.rn.f64 	%fd206, %fd198, %fd184, %fd205;
	fma.rn.f64 	%fd207, %fd204, %fd186, %fd206;
	neg.f64 	%fd208, %fd207;
	setp.lt.f64 	%p17, %fd180, %fd208;
	selp.f64 	%fd239, %fd208, %fd180, %p17;
	selp.b32 	%r78, %r68, %r67, %p17;
	add.s32 	%r76, %r76, 2;
$L__BB0_10:
	setp.eq.s32 	%p18, %r7, 0;
	@%p18 bra 	$L__BB0_12;
	mul.wide.u32 	%rd28, %r76, 24;
	add.s64 	%rd30, %rd29, %rd28;
	ld.const.f64 	%fd209, [%rd30];
	sub.f64 	%fd210, %fd11, %fd209;
	ld.const.f64 	%fd211, [%rd30+8];
	sub.f64 	%fd212, %fd12, %fd211;
	ld.const.f64 	%fd213, [%rd30+16];
	sub.f64 	%fd214, %fd13, %fd213;
	mul.wide.u32 	%rd31, %r76, 72;
	add.s64 	%rd33, %rd32, %rd31;
	ld.const.f64 	%fd215, [%rd33];
	fma.rn.f64 	%fd216, %fd210, %fd215, 0d0000000000000000;
	ld.const.f64 	%fd217, [%rd33+24];
	fma.rn.f64 	%fd218, %fd212, %fd217, %fd216;
	ld.const.f64 	%fd219, [%rd33+48];
	fma.rn.f64 	%fd220, %fd214, %fd219, %fd218;
	ld.const.f64 	%fd221, [%rd33+8];
	fma.rn.f64 	%fd222, %fd210, %fd221, 0d0000000000000000;
	ld.const.f64 	%fd223, [%rd33+32];
	fma.rn.f64 	%fd224, %fd212, %fd223, %fd222;
	ld.const.f64 	%fd225, [%rd33+56];
	fma.rn.f64 	%fd226, %fd214, %fd225, %fd224;
	ld.const.f64 	%fd227, [%rd33+16];
	fma.rn.f64 	%fd228, %fd210, %fd227, 0d0000000000000000;
	ld.const.f64 	%fd229, [%rd33+40];
	fma.rn.f64 	%fd230, %fd212, %fd229, %fd228;
	ld.const.f64 	%fd231, [%rd33+64];
	fma.rn.f64 	%fd232, %fd214, %fd231, %fd230;
	fma.rn.f64 	%fd233, %fd220, %fd210, 0d0000000000000000;
	fma.rn.f64 	%fd234, %fd226, %fd212, %fd233;
	fma.rn.f64 	%fd235, %fd232, %fd214, %fd234;
	neg.f64 	%fd236, %fd235;
	setp.lt.f64 	%p19, %fd239, %fd236;
	selp.b32 	%r78, %r76, %r78, %p19;
$L__BB0_12:
	st.global.u8 	[%rd2+3], %r78;
	add.s32 	%r81, %r81, %r2;
	setp.lt.s32 	%p20, %r81, %r34;
	@%p20 bra 	$L__BB0_3;
	bra.uni 	$L__BB0_19;
$L__BB0_13:
	add.s32 	%r40, %r81, %r2;
	max.s32 	%r41, %r34, %r40;
	setp.lt.s32 	%p3, %r40, %r34;
	selp.u32 	%r42, 1, 0, %p3;
	add.s32 	%r43, %r40, %r42;
	sub.s32 	%r44, %r41, %r43;
	div.u32 	%r45, %r44, %r2;
	add.s32 	%r25, %r45, %r42;
	and.b32  	%r46, %r25, 3;
	setp.eq.s32 	%p4, %r46, 3;
	@%p4 bra 	$L__BB0_16;
	add.s32 	%r48, %r25, 1;
	and.b32  	%r26, %r48, 3;
	mov.b32 	%r80, 0;
$L__BB0_15:
	.pragma "nounroll";
	mul.wide.s32 	%rd8, %r81, 4;
	add.s64 	%rd9, %rd1, %rd8;
	mov.b16 	%rs1, 0;
	st.global.u8 	[%rd9+3], %rs1;
	add.s32 	%r81, %r81, %r2;
	add.s32 	%r80, %r80, 1;
	setp.ne.s32 	%p5, %r80, %r26;
	@%p5 bra 	$L__BB0_15;
$L__BB0_16:
	setp.lt.u32 	%p6, %r25, 3;
	@%p6 bra 	$L__BB0_19;
	mul.wide.s32 	%rd13, %r2, 4;
	shl.b32 	%r49, %r2, 2;
$L__BB0_18:
	mul.wide.s32 	%rd10, %r81, 4;
	add.s64 	%rd11, %rd1, %rd10;
	add.s64 	%rd12, %rd11, 3;
	mov.b16 	%rs2, 0;
	st.global.u8 	[%rd11+3], %rs2;
	add.s64 	%rd14, %rd12, %rd13;
	st.global.u8 	[%rd14], %rs2;
	add.s64 	%rd15, %rd14, %rd13;
	st.global.u8 	[%rd15], %rs2;
	add.s64 	%rd16, %rd15, %rd13;
	st.global.u8 	[%rd16], %rs2;
	add.s32 	%r81, %r49, %r81;
	setp.lt.s32 	%p7, %r81, %r34;
	@%p7 bra 	$L__BB0_18;
$L__BB0_19:
	ret;

}


// ===== COMPILED SASS (sm_100) =====

	.target	sm_100

	.elftype	@"ET_EXEC"


//--------------------- .note.nv.tkinfo           --------------------------
	.section	.note.nv.tkinfo,"",@"SHT_NOTE"
	.sectionflags	@"SHF_NOTE_NV_TKINFO"
	.tkinfo
        /*0018*/ 	.word	0x00000002
        /*0030*/ 	.string	""
        /*0030*/ 	.string	"ptxas"
        /*0030*/ 	.string	"Cuda compilation tools, release 13.0, V13.0.88"
        /*0030*/ 	.string	"Build cuda_13.0.r13.0/compiler.36424714_0"
        /*0030*/ 	.string	"-arch sm_100 -m 64 "



//--------------------- .note.nv.cuinfo           --------------------------
	.section	.note.nv.cuinfo,"",@"SHT_NOTE"
	.sectionflags	@"SHF_NOTE_NV_CUINFO"
        /*0018*/ 	.short	0x0002
        /*001a*/ 	.short	0x0064
        /*001c*/ 	.short	0x0082
	.zero		2


//--------------------- .nv.info                  --------------------------
	.section	.nv.info,"",@"SHT_CUDA_INFO"
	.align	4


	//----- nvinfo : EIATTR_REGCOUNT
	.align		4
        /*0000*/ 	.byte	0x04, 0x2f
        /*0002*/ 	.short	(.L_3 - .L_2)
	.align		4
.L_2:
        /*0004*/ 	.word	index@(_Z6kernelP6uchar4ii)
        /*0008*/ 	.word	0x00000028


	//----- nvinfo : EIATTR_FRAME_SIZE
	.align		4
.L_3:
        /*000c*/ 	.byte	0x04, 0x11
        /*000e*/ 	.short	(.L_5 - .L_4)
	.align		4
.L_4:
        /*0010*/ 	.word	index@(_Z6kernelP6uchar4ii)
        /*0014*/ 	.word	0x00000000


	//----- nvinfo : EIATTR_MIN_STACK_SIZE
	.align		4
.L_5:
        /*0018*/ 	.byte	0x04, 0x12
        /*001a*/ 	.short	(.L_7 - .L_6)
	.align		4
.L_6:
        /*001c*/ 	.word	index@(_Z6kernelP6uchar4ii)
        /*0020*/ 	.word	0x00000000
.L_7:


//--------------------- .nv.compat                --------------------------
	.section	.nv.compat,"",@"SHT_CUDA_COMPAT_INFO"
	.align	4
        /*0000*/ 	.byte	0x02, 0x09, 0x00, 0x00, 0x02, 0x02, 0x01, 0x00, 0x02, 0x05, 0x05, 0x00, 0x03, 0x07, 0x01, 0x01
        /*0010*/ 	.byte	0x02, 0x03, 0x00, 0x00, 0x02, 0x06, 0x01, 0x00, 0x04, 0x0b, 0x08, 0x00, 0x01, 0x00, 0x00, 0x00
        /*0020*/ 	.byte	0x00, 0x00, 0x00, 0x00


//--------------------- .nv.info._Z6kernelP6uchar4ii --------------------------
	.section	.nv.info._Z6kernelP6uchar4ii,"",@"SHT_CUDA_INFO"
	.sectionflags	@""
	.align	4


	//----- nvinfo : EIATTR_CUDA_API_VERSION
	.align		4
        /*0000*/ 	.byte	0x04, 0x37
        /*0002*/ 	.short	(.L_9 - .L_8)
.L_8:
        /*0004*/ 	.word	0x00000082


	//----- nvinfo : EIATTR_KPARAM_INFO
	.align		4
.L_9:
        /*0008*/ 	.byte	0x04, 0x17
        /*000a*/ 	.short	(.L_11 - .L_10)
.L_10:
        /*000c*/ 	.word	0x00000000
        /*0010*/ 	.short	0x0002
        /*0012*/ 	.short	0x000c
        /*0014*/ 	.byte	0x00, 0xf0, 0x11, 0x00


	//----- nvinfo : EIATTR_KPARAM_INFO
	.align		4
.L_11:
        /*0018*/ 	.byte	0x04, 0x17
        /*001a*/ 	.short	(.L_13 - .L_12)
.L_12:
        /*001c*/ 	.word	0x00000000
        /*0020*/ 	.short	0x0001
        /*0022*/ 	.short	0x0008
        /*0024*/ 	.byte	0x00, 0xf0, 0x11, 0x00


	//----- nvinfo : EIATTR_KPARAM_INFO
	.align		4
.L_13:
        /*0028*/ 	.byte	0x04, 0x17
        /*002a*/ 	.short	(.L_15 - .L_14)
.L_14:
        /*002c*/ 	.word	0x00000000
        /*0030*/ 	.short	0x0000
        /*0032*/ 	.short	0x0000
        /*0034*/ 	.byte	0x00, 0xf5, 0x21, 0x00


	//----- nvinfo : EIATTR_SPARSE_MMA_MASK
	.align		4
.L_15:
        /*0038*/ 	.byte	0x03, 0x50
        /*003a*/ 	.short	0x0000


	//----- nvinfo : EIATTR_MAXREG_COUNT
	.align		4
        /*003c*/ 	.byte	0x03, 0x1b
        /*003e*/ 	.short	0x00ff


	//----- nvinfo : EIATTR_MERCURY_ISA_VERSION
	.align		4
        /*0040*/ 	.byte	0x03, 0x5f
        /*0042*/ 	.short	0x0101


	//----- nvinfo : EIATTR_UNUSED_LOAD_BYTE_OFFSET
	.align		4
        /*0044*/ 	.byte	0x04, 0x44
        /*0046*/ 	.short	(.L_17 - .L_16)


	//   ....[0]....
.L_16:
        /*0048*/ 	.word	0x000001a0
        /*004c*/ 	.word	0x00000007


	//----- nvinfo : EIATTR_VRC_CTA_INIT_COUNT
	.align		4
.L_17:
        /*0050*/ 	.byte	0x02, 0x4a
	.zero		1
	.zero		1


	//----- nvinfo : EIATTR_EXIT_INSTR_OFFSETS
	.align		4
        /*0054*/ 	.byte	0x04, 0x1c
        /*0056*/ 	.short	(.L_19 - .L_18)


	//   ....[0]....
.L_18:
        /*0058*/ 	.word	0x00000090


	//   ....[1]....
        /*005c*/ 	.word	0x000012e0


	//   ....[2]....
        /*0060*/ 	.word	0x00001570


	//   ....[3]....
        /*0064*/ 	.word	0x00001640


	//----- nvinfo : EIATTR_CRS_STACK_SIZE
	.align		4
.L_19:
        /*0068*/ 	.byte	0x04, 0x1e
        /*006a*/ 	.short	(.L_21 - .L_20)
.L_20:
        /*006c*/ 	.word	0x00000000


	//----- nvinfo : EIATTR_CBANK_PARAM_SIZE
	.align		4
.L_21:
        /*0070*/ 	.byte	0x03, 0x19
        /*0072*/ 	.short	0x0010


	//----- nvinfo : EIATTR_PARAM_CBANK
	.align		4
        /*0074*/ 	.byte	0x04, 0x0a
        /*0076*/ 	.short	(.L_23 - .L_22)
	.align		4
.L_22:
        /*0078*/ 	.word	index@(.nv.constant0._Z6kernelP6uchar4ii)
        /*007c*/ 	.short	0x0380
        /*007e*/ 	.short	0x0010


	//----- nvinfo : EIATTR_SW_WAR
	.align		4
.L_23:
        /*0080*/ 	.byte	0x04, 0x36
        /*0082*/ 	.short	(.L_25 - .L_24)
.L_24:
        /*0084*/ 	.word	0x00000008
.L_25:


//--------------------- .nv.callgraph             --------------------------
	.section	.nv.callgraph,"",@"SHT_CUDA_CALLGRAPH"
	.align	4
	.sectionentsize	8
	.align		4
        /*0000*/ 	.word	0x00000000
	.align		4
        /*0004*/ 	.word	0xffffffff
	.align		4
        /*0008*/ 	.word	0x00000000
	.align		4
        /*000c*/ 	.word	0xfffffffe
	.align		4
        /*0010*/ 	.word	0x00000000
	.align		4
        /*0014*/ 	.word	0xfffffffd
	.align		4
        /*0018*/ 	.word	0x00000000
	.align		4
        /*001c*/ 	.word	0xfffffffc


//--------------------- .nv.constant3             --------------------------
	.section	.nv.constant3,"a",@progbits
	.align	8
.nv.constant3:
	.type		g_avgs,@object
	.size		g_avgs,(g_inv_covs - g_avgs)
g_avgs:
	.zero		768
	.type		g_inv_covs,@object
	.size		g_inv_covs,(.L_1 - g_inv_covs)
g_inv_covs:
	.zero		2304
.L_1:


//--------------------- .text._Z6kernelP6uchar4ii --------------------------
	.section	.text._Z6kernelP6uchar4ii,"ax",@progbits
	.align	128
        .global         _Z6kernelP6uchar4ii
        .type           _Z6kernelP6uchar4ii,@function
        .size           _Z6kernelP6uchar4ii,(.L_x_11 - _Z6kernelP6uchar4ii)
        .other          _Z6kernelP6uchar4ii,@"STO_CUDA_ENTRY STV_DEFAULT"
_Z6kernelP6uchar4ii:
.text._Z6kernelP6uchar4ii:
[----:B------:R-:W-:Y:S01]  /*0000*/  LDC R1, c[0x0][0x37c] ;  /* 0x0000df00ff017b82 */ /* 0x000fe20000000800 */
[----:B------:R-:W0:Y:S07]  /*0010*/  S2R R0, SR_TID.X ;  /* 0x0000000000007919 */ /* 0x000e2e0000002100 */
[----:B------:R-:W0:Y:S01]  /*0020*/  S2UR UR4, SR_CTAID.X ;  /* 0x00000000000479c3 */ /* 0x000e220000002500 */
[----:B------:R-:W1:Y:S07]  /*0030*/  LDCU UR6, c[0x0][0x388] ;  /* 0x00007100ff0677ac */ /* 0x000e6e0008000800 */
[----:B------:R-:W0:Y:S01]  /*0040*/  LDC R3, c[0x0][0x360] ;  /* 0x0000d800ff037b82 */ /* 0x000e220000000800 */
[----:B------:R-:W2:Y:S01]  /*0050*/  LDCU UR5, c[0x0][0x370] ;  /* 0x00006e00ff0577ac */ /* 0x000ea20008000800 */
[----:B0-----:R-:W-:-:S02]  /*0060*/  IMAD R0, R3, UR4, R0 ;  /* 0x0000000403007c24 */ /* 0x001fc4000f8e0200 */
[----:B--2---:R-:W-:-:S03]  /*0070*/  IMAD R3, R3, UR5, RZ ;  /* 0x0000000503037c24 */ /* 0x004fc6000f8e02ff */
[----:B-1----:R-:W-:-:S13]  /*0080*/  ISETP.GE.AND P0, PT, R0, UR6, PT ;  /* 0x0000000600007c0c */ /* 0x002fda000bf06270 */
[----:B------:R-:W-:Y:S05]  /*0090*/  @P0 EXIT ;  /* 0x000000000000094d */ /* 0x000fea0003800000 */
[----:B------:R-:W0:Y:S01]  /*00a0*/  LDCU UR4, c[0x0][0x38c] ;  /* 0x00007180ff0477ac */ /* 0x000e220008000800 */
[----:B------:R-:W1:Y:S01]  /*00b0*/  LDCU.64 UR8, c[0x0][0x358] ;  /* 0x00006b00ff0877ac */ /* 0x000e620008000a00 */
[----:B0-----:R-:W-:-:S09]  /*00c0*/  UISETP.GE.AND UP0, UPT, UR4, 0x2, UPT ;  /* 0x000000020400788c */ /* 0x001fd2000bf06270 */
[----:B-1----:R-:W-:Y:S05]  /*00d0*/  BRA.U !UP0, `(.L_x_0) ;  /* 0x0000001108847547 */ /* 0x002fea000b800000 */
[----:B------:R-:W-:Y:S02]  /*00e0*/  UIADD3 UR6, UPT, UPT, UR4, 0x3, URZ ;  /* 0x0000000304067890 */ /* 0x000fe4000fffe0ff */
[----:B------:R-:W-:Y:S02]  /*00f0*/  UIADD3 UR4, UPT, UPT, UR4, -0x1, URZ ;  /* 0xffffffff04047890 */ /* 0x000fe4000fffe0ff */
[----:B------:R-:W-:-:S04]  /*0100*/  ULOP3.LUT UR5, UR6, 0x3, URZ, 0xc0, !UPT ;  /* 0x0000000306057892 */ /* 0x000fc8000f8ec0ff */
[----:B------:R-:W-:-:S11]  /*0110*/  UISETP.NE.AND UP0, UPT, UR5, 0x1, UPT ;  /* 0x000000010500788c */ /* 0x000fd6000bf05270 */
.L_x_5:
[----:B------:R-:W0:Y:S01]  /*0120*/  LDC.64 R6, c[0x0][0x380] ;  /* 0x0000e000ff067b82 */ /* 0x000e220000000a00 */
[----:B------:R-:W1:Y:S01]  /*0130*/  LDCU.128 UR12, c[0x3][URZ] ;  /* 0x00c00000ff0c77ac */ /* 0x000e620008000c00 */
[----:B------:R-:W2:Y:S01]  /*0140*/  LDCU.128 UR16, c[0x3][0x300] ;  /* 0x00c06000ff1077ac */ /* 0x000ea20008000c00 */
[----:B------:R-:W3:Y:S01]  /*0150*/  LDCU.64 UR10, c[0x3][0x10] ;  /* 0x00c00200ff0a77ac */ /* 0x000ee20008000a00 */
[----:B------:R-:W4:Y:S01]  /*0160*/  LDCU.128 UR24, c[0x3][0x310] ;  /* 0x00c06200ff1877ac */ /* 0x000f220008000c00 */
[----:B------:R-:W5:Y:S01]  /*0170*/  LDCU.128 UR20, c[0x3][0x330] ;  /* 0x00c06600ff1477ac */ /* 0x000f620008000c00 */
[----:B------:R-:W1:Y:S01]  /*0180*/  LDCU UR5, c[0x0][0x38c] ;  /* 0x00007180ff0577ac */ /* 0x000e620008000800 */
[----:B0-----:R-:W-:-:S05]  /*0190*/  IMAD.WIDE R6, R0, 0x4, R6 ;  /* 0x0000000400067825 */ /* 0x001fca00078e0206 */
[----:B------:R-:W2:Y:S01]  /*01a0*/  LDG.E R2, desc[UR8][R6.64] ;  /* 0x0000000806027981 */ /* 0x000ea2000c1e1900 */
[----:B-1----:R-:W-:-:S04]  /*01b0*/  UIADD3 UR5, UPT, UPT, UR5, -0x2, URZ ;  /* 0xfffffffe05057890 */ /* 0x002fc8000fffe0ff */
[----:B------:R-:W-:Y:S01]  /*01c0*/  UISETP.GE.U32.AND UP1, UPT, UR5, 0x3, UPT ;  /* 0x000000030500788c */ /* 0x000fe2000bf26070 */
[----:B--2---:R-:W0:Y:S08]  /*01d0*/  I2F.F64.U8 R8, R2 ;  /* 0x0000000200087312 */ /* 0x004e300000001800 */
[----:B------:R-:W1:Y:S01]  /*01e0*/  I2F.F64.U8 R10, R2.B1 ;  /* 0x10000002000a7312 */ /* 0x000e620000001800 */
[----:B0-----:R-:W-:-:S07]  /*01f0*/  DADD R16, R8, -UR12 ;  /* 0x8000000c08107e29 */ /* 0x001fce0008000000 */
[----:B------:R0:W3:Y:S01]  /*0200*/  I2F.F64.U8 R12, R2.B2 ;  /* 0x20000002000c7312 */ /* 0x0000e20000001800 */
[----:B-1----:R-:W-:Y:S01]  /*0210*/  DADD R14, R10, -UR14 ;  /* 0x8000000e0a0e7e29 */ /* 0x002fe20008000000 */
[----:B------:R-:W1:Y:S01]  /*0220*/  LDCU.128 UR12, c[0x3][0x320] ;  /* 0x00c06400ff0c77ac */ /* 0x000e620008000c00 */
[C---:B------:R-:W-:Y:S01]  /*0230*/  DFMA R18, R16.reuse, UR16, RZ ;  /* 0x0000001010127c2b */ /* 0x040fe200080000ff */
[----:B0-----:R-:W-:Y:S01]  /*0240*/  IMAD.MOV.U32 R2, RZ, RZ, RZ ;  /* 0x000000ffff027224 */ /* 0x001fe200078e00ff */
[C---:B------:R-:W-:Y:S02]  /*0250*/  DFMA R20, R16.reuse, UR18, RZ ;  /* 0x0000001210147c2b */ /* 0x040fe400080000ff */
[----:B----4-:R-:W-:Y:S02]  /*0260*/  DFMA R22, R16, UR24, RZ ;  /* 0x0000001810167c2b */ /* 0x010fe400080000ff */
[----:B---3--:R-:W-:Y:S01]  /*0270*/  DADD R4, R12, -UR10 ;  /* 0x8000000a0c047e29 */ /* 0x008fe20008000000 */
[----:B------:R-:W0:Y:S01]  /*0280*/  LDCU.64 UR10, c[0x3][0x340] ;  /* 0x00c06800ff0a77ac */ /* 0x000e220008000a00 */
[----:B------:R-:W-:-:S08]  /*0290*/  DFMA R18, R14, UR26, R18 ;  /* 0x0000001a0e127c2b */ /* 0x000fd00008000012 */
[----:B-----5:R-:W-:Y:S02]  /*02a0*/  DFMA R18, R4, UR20, R18 ;  /* 0x0000001404127c2b */ /* 0x020fe40008000012 */
[C---:B-1----:R-:W-:Y:S02]  /*02b0*/  DFMA R20, R14.reuse, UR12, R20 ;  /* 0x0000000c0e147c2b */ /* 0x042fe40008000014 */
[----:B------:R-:W-:-:S04]  /*02c0*/  DFMA R22, R14, UR14, R22 ;  /* 0x0000000e0e167c2b */ /* 0x000fc80008000016 */
[----:B------:R-:W-:Y:S02]  /*02d0*/  DFMA R18, R16, R18, RZ ;  /* 0x000000121012722b */ /* 0x000fe400000000ff */
[C---:B------:R-:W-:Y:S02]  /*02e0*/  DFMA R20, R4.reuse, UR22, R20 ;  /* 0x0000001604147c2b */ /* 0x040fe40008000014 */
[----:B0-----:R-:W-:-:S06]  /*02f0*/  DFMA R22, R4, UR10, R22 ;  /* 0x0000000a04167c2b */ /* 0x001fcc0008000016 */
[----:B------:R-:W-:-:S08]  /*0300*/  DFMA R18, R14, R20, R18 ;  /* 0x000000140e12722b */ /* 0x000fd00000000012 */
[----:B------:R-:W-:Y:S01]  /*0310*/  DFMA R18, R4, R22, R18 ;  /* 0x000000160412722b */ /* 0x000fe20000000012 */
[----:B------:R-:W-:-:S07]  /*0320*/  IMAD.MOV.U32 R5, RZ, RZ, 0x1 ;  /* 0x00000001ff057424 */ /* 0x000fce00078e00ff */
[----:B------:R-:W-:Y:S01]  /*0330*/  DADD R16, -RZ, -R18 ;  /* 0x00000000ff107229 */ /* 0x000fe20000000912 */
[----:B------:R-:W-:Y:S10]  /*0340*/  BRA.U !UP1, `(.L_x_1) ;  /* 0x00000009092c7547 */ /* 0x000ff4000b800000 */
[----:B------:R-:W-:Y:S01]  /*0350*/  IMAD.MOV.U32 R4, RZ, RZ, 0x3b0 ;  /* 0x000003b0ff047424 */ /* 0x000fe200078e00ff */
[----:B------:R-:W-:Y:S01]  /*0360*/  MOV R5, RZ ;  /* 0x000000ff00057202 */ /* 0x000fe20000000f00 */
[----:B------:R-:W-:Y:S02]  /*0370*/  IMAD.MOV.U32 R34, RZ, RZ, 0x38 ;  /* 0x00000038ff227424 */ /* 0x000fe400078e00ff */
[----:B------:R-:W-:-:S07]  /*0380*/  IMAD.MOV.U32 R2, RZ, RZ, RZ ;  /* 0x000000ffff027224 */ /* 0x000fce00078e00ff */
.L_x_2:
[----:B------:R-:W0:Y:S01]  /*0390*/  LDC.64 R30, c[0x3][R34+-0x20] ;  /* 0x00fff800221e7b82 */ /* 0x000e220000000a00 */
[----:B------:R-:W-:-:S07]  /*03a0*/  ULOP3.LUT UR5, UR4, 0xfffffffc, URZ, 0xc0, !UPT ;  /* 0xfffffffc04057892 */ /* 0x000fce000f8ec0ff */
[----:B------:R-:W1:Y:S08]  /*03b0*/  LDC.64 R14, c[0x3][R4+-0x68] ;  /* 0x00ffe600040e7b82 */ /* 0x000e700000000a00 */
[----:B------:R-:W2:Y:S08]  /*03c0*/  LDC.64 R22, c[0x3][R34+-0x18] ;  /* 0x00fffa0022167b82 */ /* 0x000eb00000000a00 */
[----:B------:R-:W3:Y:S01]  /*03d0*/  LDC.64 R32, c[0x3][R4+-0x50] ;  /* 0x00ffec0004207b82 */ /* 0x000ee20000000a00 */
[----:B0-----:R-:W-:-:S07]  /*03e0*/  DADD R30, R8, -R30 ;  /* 0x00000000081e7229 */ /* 0x001fce000000081e */
[----:B------:R-:W0:Y:S01]  /*03f0*/  LDC.64 R24, c[0x3][R4+-0x60] ;  /* 0x00ffe80004187b82 */ /* 0x000e220000000a00 */
[----:B-1----:R-:W-:-:S07]  /*0400*/  DFMA R14, R30, R14, RZ ;  /* 0x0000000e1e0e722b */ /* 0x002fce00000000ff */
[----:B------:R-:W1:Y:S01]  /*0410*/  LDC.64 R20, c[0x3][R4+-0x48] ;  /* 0x00ffee0004147b82 */ /* 0x000e620000000a00 */
[----:B--2---:R-:W-:-:S07]  /*0420*/  DADD R22, R10, -R22 ;  /* 0x000000000a167229 */ /* 0x004fce0000000816 */
[----:B------:R-:W2:Y:S01]  /*0430*/  LDC.64 R18, c[0x3][R34+-0x10] ;  /* 0x00fffc0022127b82 */ /* 0x000ea20000000a00 */
[----:B---3--:R-:W-:-:S07]  /*0440*/  DFMA R32, R22, R32, R14 ;  /* 0x000000201620722b */ /* 0x008fce000000000e */
[----:B------:R-:W3:Y:S01]  /*0450*/  LDC.64 R28, c[0x3][R4+-0x30] ;  /* 0x00fff400041c7b82 */ /* 0x000ee20000000a00 */
[----:B0-----:R-:W-:-:S07]  /*0460*/  DFMA R24, R30, R24, RZ ;  /* 0x000000181e18722b */ /* 0x001fce00000000ff */
[----:B------:R-:W0:Y:S01]  /*0470*/  LDC.64 R14, c[0x3][R4+-0x38] ;  /* 0x00fff200040e7b82 */ /* 0x000e220000000a00 */
[----:B-1----:R-:W-:-:S07]  /*0480*/  DFMA R20, R22, R20, R24 ;  /* 0x000000141614722b */ /* 0x002fce0000000018 */
[----:B------:R-:W1:Y:S01]  /*0490*/  LDC.64 R26, c[0x3][R4+-0x58] ;  /* 0x00ffea00041a7b82 */ /* 0x000e620000000a00 */
[----:B--2---:R-:W-:-:S07]  /*04a0*/  DADD R18, R12, -R18 ;  /* 0x000000000c127229 */ /* 0x004fce0000000812 */
[----:B------:R-:W2:Y:S01]  /*04b0*/  LDC.64 R24, c[0x3][R4+-0x40] ;  /* 0x00fff00004187b82 */ /* 0x000ea20000000a00 */
[C---:B---3--:R-:W-:Y:S02]  /*04c0*/  DFMA R28, R18.reuse, R28, R20 ;  /* 0x0000001c121c722b */ /* 0x048fe40000000014 */
[----:B0-----:R-:W-:-:S05]  /*04d0*/  DFMA R14, R18, R14, R32 ;  /* 0x0000000e120e722b */ /* 0x001fca0000000020 */
[----:B------:R-:W0:Y:S01]  /*04e0*/  LDC.64 R20, c[0x3][R4+-0x28] ;  /* 0x00fff60004147b82 */ /* 0x000e220000000a00 */
[----:B-1----:R-:W-:-:S07]  /*04f0*/  DFMA R26, R30, R26, RZ ;  /* 0x0000001a1e1a722b */ /* 0x002fce00000000ff */
[----:B------:R-:W1:Y:S01]  /*0500*/  LDC.64 R32, c[0x3][R34+0x8] ;  /* 0x00c0020022207b82 */ /* 0x000e620000000a00 */
[----:B------:R-:W-:Y:S02]  /*0510*/  DFMA R14, R30, R14, RZ ;  /* 0x0000000e1e0e722b */ /* 0x000fe400000000ff */
[----:B--2---:R-:W-:-:S05]  /*0520*/  DFMA R26, R22, R24, R26 ;  /* 0x00000018161a722b */ /* 0x004fca000000001a */
[----:B------:R-:W2:Y:S01]  /*0530*/  LDC.64 R30, c[0x3][R34+-0x8] ;  /* 0x00fffe00221e7b82 */ /* 0x000ea20000000a00 */
[----:B------:R-:W-:-:S07]  /*0540*/  DFMA R14, R22, R28, R14 ;  /* 0x0000001c160e722b */ /* 0x000fce000000000e */
[----:B------:R-:W3:Y:S01]  /*0550*/  LDC.64 R28, c[0x3][R34] ;  /* 0x00c00000221c7b82 */ /* 0x000ee20000000a00 */
[----:B0-----:R-:W-:-:S07]  /*0560*/  DFMA R20, R18, R20, R26 ;  /* 0x000000141214722b */ /* 0x001fce000000001a */
[----:B------:R-:W0:Y:S01]  /*0570*/  LDC.64 R24, c[0x3][R4+-0x20] ;  /* 0x00fff80004187b82 */ /* 0x000e220000000a00 */
[----:B------:R-:W-:Y:S02]  /*0580*/  DFMA R18, R18, R20, R14 ;  /* 0x000000141212722b */ /* 0x000fe4000000000e */
[----:B-1----:R-:W-:-:S05]  /*0590*/  DADD R32, R12, -R32 ;  /* 0x000000000c207229 */ /* 0x002fca0000000820 */
[----:B------:R-:W1:Y:S01]  /*05a0*/  LDC.64 R26, c[0x3][R4+-0x8] ;  /* 0x00fffe00041a7b82 */ /* 0x000e620000000a00 */
[----:B--2---:R-:W-:Y:S02]  /*05b0*/  DADD R30, R8, -R30 ;  /* 0x00000000081e7229 */ /* 0x004fe4000000081e */
[----:B------:R-:W-:-:S05]  /*05c0*/  DSETP.GEU.AND P1, PT, R16, -R18, PT ;  /* 0x800000121000722a */ /* 0x000fca0003f2e000 */
[----:B------:R-:W2:Y:S01]  /*05d0*/  LDC.64 R14, c[0x3][R4+0x10] ;  /* 0x00c00400040e7b82 */ /* 0x000ea20000000a00 */
[----:B---3--:R-:W-:-:S07]  /*05e0*/  DADD R28, R10, -R28 ;  /* 0x000000000a1c7229 */ /* 0x008fce000000081c */
[----:B------:R-:W3:Y:S01]  /*05f0*/  LDC.64 R22, c[0x3][R4+-0x18] ;  /* 0x00fffa0004167b82 */ /* 0x000ee20000000a00 */
[----:B0-----:R-:W-:Y:S01]  /*0600*/  DFMA R24, R30, R24, RZ ;  /* 0x000000181e18722b */ /* 0x001fe200000000ff */
[----:B------:R-:W-:-:S06]  /*0610*/  @!P1 VIADD R2, R5, 0x1 ;  /* 0x0000000105029836 */ /* 0x000fcc0000000000 */
[----:B------:R-:W0:Y:S01]  /*0620*/  LDC.64 R20, c[0x3][R4] ;  /* 0x00c0000004147b82 */ /* 0x000e220000000a00 */
[----:B-1----:R-:W-:-:S07]  /*0630*/  DFMA R26, R28, R26, R24 ;  /* 0x0000001a1c1a722b */ /* 0x002fce0000000018 */
[----:B------:R-:W1:Y:S01]  /*0640*/  LDC.64 R24, c[0x3][R4+0x18] ;  /* 0x00c0060004187b82 */ /* 0x000e620000000a00 */
[----:B--2---:R-:W-:Y:S02]  /*0650*/  DFMA R14, R32, R14, R26 ;  /* 0x0000000e200e722b */ /* 0x004fe4000000001a */
[----:B---3--:R-:W-:-:S05]  /*0660*/  DFMA R22, R30, R22, RZ ;  /* 0x000000161e16722b */ /* 0x008fca00000000ff */
[----:B------:R-:W2:Y:S01]  /*0670*/  LDC.64 R26, c[0x3][R4+-0x10] ;  /* 0x00fffc00041a7b82 */ /* 0x000ea20000000a00 */
[----:B------:R-:W-:Y:S02]  /*0680*/  DFMA R14, R30, R14, RZ ;  /* 0x0000000e1e0e722b */ /* 0x000fe400000000ff */
[----:B0-----:R-:W-:-:S05]  /*0690*/  DFMA R20, R28, R20, R22 ;  /* 0x000000141c14722b */ /* 0x001fca0000000016 */
[----:B------:R-:W0:Y:S03]  /*06a0*/  LDC.64 R22, c[0x3][R4+0x8] ;  /* 0x00c0020004167b82 */ /* 0x000e260000000a00 */
[----:B-1----:R-:W-:-:S05]  /*06b0*/  DFMA R24, R32, R24, R20 ;  /* 0x000000182018722b */ /* 0x002fca0000000014 */
[----:B------:R-:W1:Y:S03]  /*06c0*/  LDC.64 R20, c[0x3][R4+0x20] ;  /* 0x00c0080004147b82 */ /* 0x000e660000000a00 */
[----:B------:R-:W-:Y:S02]  /*06d0*/  DFMA R14, R28, R24, R14 ;  /* 0x000000181c0e722b */ /* 0x000fe4000000000e */
[----:B--2---:R-:W-:-:S03]  /*06e0*/  DFMA R26, R30, R26, RZ ;  /* 0x0000001a1e1a722b */ /* 0x004fc600000000ff */
[----:B------:R-:W2:Y:S05]  /*06f0*/  LDC.64 R24, c[0x3][R34+0x10] ;  /* 0x00c0040022187b82 */ /* 0x000eaa0000000a00 */
[----:B0-----:R-:W-:-:S03]  /*0700*/  DFMA R22, R28, R22, R26 ;  /* 0x000000161c16722b */ /* 0x001fc6000000001a */
[----:B------:R-:W0:Y:S05]  /*0710*/  LDC.64 R30, c[0x3][R4+0x30] ;  /* 0x00c00c00041e7b82 */ /* 0x000e2a0000000a00 */
[----:B-1----:R-:W-:-:S03]  /*0720*/  DFMA R20, R32, R20, R22 ;  /* 0x000000142014722b */ /* 0x002fc60000000016 */
[----:B------:R-:W1:Y:S05]  /*0730*/  LDC.64 R26, c[0x3][R4+0x28] ;  /* 0x00c00a00041a7b82 */ /* 0x000e6a0000000a00 */
[----:B------:R-:W-:-:S03]  /*0740*/  DFMA R32, R32, R20, R14 ;  /* 0x000000142020722b */ /* 0x000fc6000000000e */
[----:B------:R-:W3:Y:S01]  /*0750*/  LDC.64 R28, c[0x3][R34+0x18] ;  /* 0x00c00600221c7b82 */ /* 0x000ee20000000a00 */
[----:B--2---:R-:W-:-:S07]  /*0760*/  DADD R24, R8, -R24 ;  /* 0x0000000008187229 */ /* 0x004fce0000000818 */
[----:B------:R-:W2:Y:S01]  /*0770*/  LDC.64 R22, c[0x3][R4+0x40] ;  /* 0x00c0100004167b82 */ /* 0x000ea20000000a00 */
[----:B0-----:R-:W-:-:S07]  /*0780*/  DFMA R30, R24, R30, RZ ;  /* 0x0000001e181e722b */ /* 0x001fce00000000ff */
[----:B------:R-:W0:Y:S01]  /*0790*/  LDC.64 R14, c[0x3][R34+0x20] ;  /* 0x00c00800220e7b82 */ /* 0x000e220000000a00 */
[----:B-1----:R-:W-:Y:S02]  /*07a0*/  DFMA R26, R24, R26, RZ ;  /* 0x0000001a181a722b */ /* 0x002fe400000000ff */
[----:B---3--:R-:W-:-:S05]  /*07b0*/  DADD R28, R10, -R28 ;  /* 0x000000000a1c7229 */ /* 0x008fca000000081c */
[----:B------:R-:W1:Y:S03]  /*07c0*/  LDC.64 R20, c[0x3][R4+0x58] ;  /* 0x00c0160004147b82 */ /* 0x000e660000000a00 */
[----:B--2---:R-:W-:-:S05]  /*07d0*/  DFMA R22, R28, R22, R26 ;  /* 0x000000161c16722b */ /* 0x004fca000000001a */
[----:B------:R-:W2:Y:S01]  /*07e0*/  LDC.64 R26, c[0x3][R4+0x48] ;  /* 0x00c01200041a7b82 */ /* 0x000ea20000000a00 */
[----:B0-----:R-:W-:-:S08]  /*07f0*/  DADD R14, R12, -R14 ;  /* 0x000000000c0e7229 */ /* 0x001fd0000000080e */
[----:B-1----:R-:W-:Y:S01]  /*0800*/  DFMA R20, R14, R20, R22 ;  /* 0x000000140e14722b */ /* 0x002fe20000000016 */
[----:B------:R-:W0:Y:S07]  /*0810*/  LDC.64 R22, c[0x3][R4+0x60] ;  /* 0x00c0180004167b82 */ /* 0x000e2e0000000a00 */
[----:B------:R-:W-:Y:S02]  /*0820*/  DFMA R20, R24, R20, RZ ;  /* 0x000000141814722b */ /* 0x000fe400000000ff */
[----:B--2---:R-:W-:Y:S01]  /*0830*/  DFMA R26, R28, R26, R30 ;  /* 0x0000001a1c1a722b */ /* 0x004fe2000000001e */
[----:B------:R-:W1:Y:S07]  /*0840*/  LDC.64 R30, c[0x3][R4+0x38] ;  /* 0x00c00e00041e7b82 */ /* 0x000e6e0000000a00 */
[----:B0-----:R-:W-:-:S02]  /*0850*/  DFMA R22, R14, R22, R26 ;  /* 0x000000160e16722b */ /* 0x001fc4000000001a */
[----:B------:R-:W0:Y:S06]  /*0860*/  LDC.64 R26, c[0x3][R4+0x50] ;  /* 0x00c01400041a7b82 */ /* 0x000e2c0000000a00 */
[----:B------:R-:W-:Y:S02]  /*0870*/  DFMA R22, R28, R22, R20 ;  /* 0x000000161c16722b */ /* 0x000fe40000000014 */
[----:B-1----:R-:W-:Y:S01]  /*0880*/  DFMA R30, R24, R30, RZ ;  /* 0x0000001e181e722b */ /* 0x002fe200000000ff */
[----:B------:R-:W1:Y:S08]  /*0890*/  LDC.64 R20, c[0x3][R34+0x28] ;  /* 0x00c00a0022147b82 */ /* 0x000e700000000a00 */
[----:B------:R-:W2:Y:S01]  /*08a0*/  LDC.64 R24, c[0x3][R4+0x68] ;  /* 0x00c01a0004187b82 */ /* 0x000ea20000000a00 */
[----:B0-----:R-:W-:-:S07]  /*08b0*/  DFMA R26, R28, R26, R30 ;  /* 0x0000001a1c1a722b */ /* 0x001fce000000001e */
[----:B------:R-:W0:Y:S01]  /*08c0*/  LDC.64 R28, c[0x3][R4+0x70] ;  /* 0x00c01c00041c7b82 */ /* 0x000e220000000a00 */
[----:B-1----:R-:W-:-:S07]  /*08d0*/  DADD R20, R8, -R20 ;  /* 0x0000000008147229 */ /* 0x002fce0000000814 */
[----:B------:R-:W1:Y:S01]  /*08e0*/  LDC.64 R30, c[0x3][R4+0x78] ;  /* 0x00c01e00041e7b82 */ /* 0x000e620000000a00 */
[----:B--2---:R-:W-:-:S07]  /*08f0*/  DFMA R26, R14, R24, R26 ;  /* 0x000000180e1a722b */ /* 0x004fce000000001a */
[----:B------:R-:W2:Y:S01]  /*0900*/  LDC.64 R24, c[0x3][R34+0x30] ;  /* 0x00c00c0022187b82 */ /* 0x000ea20000000a00 */
[----:B------:R-:W-:-:S07]  /*0910*/  DFMA R14, R14, R26, R22 ;  /* 0x0000001a0e0e722b */ /* 0x000fce0000000016 */
[----:B------:R-:W3:Y:S01]  /*0920*/  LDC.64 R26, c[0x3][R4+0x88] ;  /* 0x00c02200041a7b82 */ /* 0x000ee20000000a00 */
[----:B------:R-:W-:Y:S02]  /*0930*/  DADD R22, -RZ, -R18 ;  /* 0x00000000ff167229 */ /* 0x000fe40000000912 */
[C---:B0-----:R-:W-:Y:S02]  /*0940*/  DFMA R28, R20.reuse, R28, RZ ;  /* 0x0000001c141c722b */ /* 0x041fe400000000ff */
[----:B-1----:R-:W-:-:S03]  /*0950*/  DFMA R30, R20, R30, RZ ;  /* 0x0000001e141e722b */ /* 0x002fc600000000ff */
[----:B------:R0:W1:Y:S03]  /*0960*/  LDC.64 R18, c[0x3][R34+0x38] ;  /* 0x00c00e0022127b82 */ /* 0x0000660000000a00 */
[----:B------:R-:W-:Y:S02]  /*0970*/  FSEL R16, R22, R16, !P1 ;  /* 0x0000001016107208 */ /* 0x000fe40004800000 */
[----:B------:R-:W-:Y:S01]  /*0980*/  FSEL R17, R23, R17, !P1 ;  /* 0x0000001117117208 */ /* 0x000fe20004800000 */
[----:B--2---:R-:W-:Y:S02]  /*0990*/  DADD R24, R10, -R24 ;  /* 0x000000000a187229 */ /* 0x004fe40000000818 */
[----:B------:R-:W2:Y:S01]  /*09a0*/  LDC.64 R22, c[0x3][R4+0xa0] ;  /* 0x00c0280004167b82 */ /* 0x000ea20000000a00 */
[----:B0-----:R-:W-:Y:S02]  /*09b0*/  VIADD R34, R34, 0x60 ;  /* 0x0000006022227836 */ /* 0x001fe40000000000 */
[----:B------:R-:W-:-:S02]  /*09c0*/  DSETP.GEU.AND P2, PT, R16, -R32, PT ;  /* 0x800000201000722a */ /* 0x000fc40003f4e000 */
[----:B------:R-:W-:Y:S02]  /*09d0*/  DADD R32, -RZ, -R32 ;  /* 0x00000000ff207229 */ /* 0x000fe40000000920 */
[----:B---3--:R-:W-:Y:S01]  /*09e0*/  DFMA R26, R24, R26, R28 ;  /* 0x0000001a181a722b */ /* 0x008fe2000000001c */
[----:B------:R-:W0:Y:S07]  /*09f0*/  LDC.64 R28, c[0x3][R4+0x90] ;  /* 0x00c02400041c7b82 */ /* 0x000e2e0000000a00 */
[----:B------:R-:W-:Y:S01]  /*0a00*/  FSEL R16, R32, R16, !P2 ;  /* 0x0000001020107208 */ /* 0x000fe20005000000 */
[----:B-1----:R-:W-:Y:S01]  /*0a10*/  DADD R18, R12, -R18 ;  /* 0x000000000c127229 */ /* 0x002fe20000000812 */
[----:B------:R-:W-:-:S02]  /*0a20*/  FSEL R17, R33, R17, !P2 ;  /* 0x0000001121117208 */ /* 0x000fc40005000000 */
[----:B------:R-:W-:-:S04]  /*0a30*/  @!P2 IADD3 R2, PT, PT, R5, 0x2, RZ ;  /* 0x000000020502a810 */ /* 0x000fc80007ffe0ff */
[----:B------:R-:W-:Y:S02]  /*0a40*/  DSETP.GEU.AND P0, PT, R16, -R14, PT ;  /* 0x8000000e1000722a */ /* 0x000fe40003f0e000 */
[----:B--2---:R-:W-:Y:S01]  /*0a50*/  DFMA R22, R18, R22, R26 ;  /* 0x000000161216722b */ /* 0x004fe2000000001a */
[----:B------:R-:W1:Y:S07]  /*0a60*/  LDC.64 R26, c[0x3][R4+0xa8] ;  /* 0x00c02a00041a7b82 */ /* 0x000e6e0000000a00 */
[----:B------:R-:W-:-:S02]  /*0a70*/  DFMA R22, R20, R22, RZ ;  /* 0x000000161416722b */ /* 0x000fc400000000ff */
[----:B0-----:R-:W-:Y:S01]  /*0a80*/  DFMA R28, R24, R28, R30 ;  /* 0x0000001c181c722b */ /* 0x001fe2000000001e */
[----:B------:R-:W0:Y:S01]  /*0a90*/  LDC.64 R30, c[0x3][R4+0x80] ;  /* 0x00c02000041e7b82 */ /* 0x000e220000000a00 */
[C---:B------:R-:W-:Y:S02]  /*0aa0*/  @!P0 VIADD R2, R5.reuse, 0x3 ;  /* 0x0000000305028836 */ /* 0x040fe40000000000 */
[----:B------:R-:W-:-:S04]  /*0ab0*/  VIADD R5, R5, 0x4 ;  /* 0x0000000405057836 */ /* 0x000fc80000000000 */
[----:B-1----:R-:W-:Y:S02]  /*0ac0*/  DFMA R26, R18, R26, R28 ;  /* 0x0000001a121a722b */ /* 0x002fe4000000001c */
[----:B------:R1:W2:Y:S06]  /*0ad0*/  LDC.64 R28, c[0x3][R4+0x98] ;  /* 0x00c02600041c7b82 */ /* 0x0002ac0000000a00 */
[----:B------:R-:W-:Y:S02]  /*0ae0*/  DFMA R22, R24, R26, R22 ;  /* 0x0000001a1816722b */ /* 0x000fe40000000016 */
[----:B0-----:R-:W-:Y:S01]  /*0af0*/  DFMA R30, R20, R30, RZ ;  /* 0x0000001e141e722b */ /* 0x001fe200000000ff */
[----:B------:R1:W0:Y:S02]  /*0b00*/  LDC.64 R20, c[0x3][R4+0xb0] ;  /* 0x00c02c0004147b82 */ /* 0x0002240000000a00 */
[----:B-1----:R-:W-:-:S05]  /*0b10*/  IADD3 R4, PT, PT, R4, 0x120, RZ ;  /* 0x0000012004047810 */ /* 0x002fca0007ffe0ff */
[----:B--2---:R-:W-:Y:S02]  /*0b20*/  DFMA R28, R24, R28, R30 ;  /* 0x0000001c181c722b */ /* 0x004fe4000000001e */
[----:B------:R-:W-:-:S06]  /*0b30*/  DADD R24, -RZ, -R14 ;  /* 0x00000000ff187229 */ /* 0x000fcc000000090e */
[----:B0-----:R-:W-:-:S04]  /*0b40*/  DFMA R20, R18, R20, R28 ;  /* 0x000000141214722b */ /* 0x001fc8000000001c */
[----:B------:R-:W-:Y:S02]  /*0b50*/  FSEL R14, R24, R16, !P0 ;  /* 0x00000010180e7208 */ /* 0x000fe40004000000 */
[----:B------:R-:W-:Y:S02]  /*0b60*/  FSEL R15, R25, R17, !P0 ;  /* 0x00000011190f7208 */ /* 0x000fe40004000000 */
[----:B------:R-:W-:Y:S01]  /*0b70*/  ISETP.NE.AND P0, PT, R5, UR5, PT ;  /* 0x0000000505007c0c */ /* 0x000fe2000bf05270 */
[----:B------:R-:W-:-:S08]  /*0b80*/  DFMA R20, R18, R20, R22 ;  /* 0x000000141214722b */ /* 0x000fd00000000016 */
[--C-:B------:R-:W-:Y:S02]  /*0b90*/  DADD R16, -RZ, -R20.reuse ;  /* 0x00000000ff107229 */ /* 0x100fe40000000914 */
[----:B------:R-:W-:-:S06]  /*0ba0*/  DSETP.GEU.AND P1, PT, R14, -R20, PT ;  /* 0x800000140e00722a */ /* 0x000fcc0003f2e000 */
[----:B------:R-:W-:Y:S02]  /*0bb0*/  SEL R2, R5, R2, !P1 ;  /* 0x0000000205027207 */ /* 0x000fe40004800000 */
[----:B------:R-:W-:Y:S02]  /*0bc0*/  FSEL R16, R16, R14, !P1 ;  /* 0x0000000e10107208 */ /* 0x000fe40004800000 */
[----:B------:R-:W-:Y:S01]  /*0bd0*/  FSEL R17, R17, R15, !P1 ;  /* 0x0000000f11117208 */ /* 0x000fe20004800000 */
[----:B------:R-:W-:Y:S06]  /*0be0*/  @P0 BRA `(.L_x_2) ;  /* 0xfffffff400e80947 */ /* 0x000fec000383ffff */
[----:B------:R-:W-:-:S07]  /*0bf0*/  VIADD R5, R5, 0x1 ;  /* 0x0000000105057836 */ /* 0x000fce0000000000 */
.L_x_1:
[----:B------:R-:W-:-:S09]  /*0c00*/  ULOP3.LUT UP1, URZ, UR4, 0x3, URZ, 0xc0, !UPT ;  /* 0x0000000304ff7892 */ /* 0x000fd2000f82c0ff */
[----:B------:R-:W-:Y:S05]  /*0c10*/  BRA.U !UP1, `(.L_x_3) ;  /* 0x00000005099c7547 */ /* 0x000fea000b800000 */
[----:B------:R-:W-:Y:S01]  /*0c20*/  ULOP3.LUT UP1, URZ, UR6, 0x1, URZ, 0xc0, !UPT ;  /* 0x0000000106ff7892 */ /* 0x000fe2000f82c0ff */
[----:B------:R-:W-:Y:S10]  /*0c30*/  BRA.U !UP0, `(.L_x_4) ;  /* 0x0000000508107547 */ /* 0x000ff4000b800000 */
[C---:B------:R-:W-:Y:S02]  /*0c40*/  IMAD R4, R5.reuse, 0x18, RZ ;  /* 0x0000001805047824 */ /* 0x040fe400078e02ff */
[----:B------:R-:W-:Y:S02]  /*0c50*/  IMAD.MOV.U32 R34, RZ, RZ, 0x300 ;  /* 0x00000300ff227424 */ /* 0x000fe400078e00ff */
[----:B------:R-:W0:Y:S02]  /*0c60*/  LDC.64 R14, c[0x3][R4] ;  /* 0x00c00000040e7b82 */ /* 0x000e240000000a00 */
[----:B------:R-:W-:-:S06]  /*0c70*/  IMAD R34, R5, 0x48, R34 ;  /* 0x0000004805227824 */ /* 0x000fcc00078e0222 */
        /* <DEDUP_REMOVED lines=19> */
[----:B------:R-:W0:Y:S03]  /*0db0*/  LDC.64 R20, c[0x3][R34+0x40] ;  /* 0x00c0100022147b82 */ /* 0x000e260000000a00 */
[----:B------:R-:W-:-:S05]  /*0dc0*/  DFMA R24, R14, R24, RZ ;  /* 0x000000180e18722b */ /* 0x000fca00000000ff */
[----:B------:R-:W3:Y:S01]  /*0dd0*/  LDC.64 R36, c[0x3][R34+0x88] ;  /* 0x00c0220022247b82 */ /* 0x000ee20000000a00 */
[----:B-1----:R-:W-:Y:S02]  /*0de0*/  DFMA R32, R14, R32, RZ ;  /* 0x000000200e20722b */ /* 0x002fe400000000ff */
[----:B------:R-:W-:-:S05]  /*0df0*/  DFMA R24, R18, R28, R24 ;  /* 0x0000001c1218722b */ /* 0x000fca0000000018 */
[----:B------:R-:W1:Y:S01]  /*0e00*/  LDC.64 R14, c[0x3][R4+0x18] ;  /* 0x00c00600040e7b82 */ /* 0x000e620000000a00 */
[----:B--2---:R-:W-:-:S07]  /*0e10*/  DFMA R26, R18, R22, R32 ;  /* 0x00000016121a722b */ /* 0x004fce0000000020 */
[----:B------:R-:W2:Y:S01]  /*0e20*/  LDC.64 R18, c[0x3][R4+0x20] ;  /* 0x00c0080004127b82 */ /* 0x000ea20000000a00 */
[----:B0-----:R-:W-:-:S07]  /*0e30*/  DFMA R26, R30, R20, R26 ;  /* 0x000000141e1a722b */ /* 0x001fce000000001a */
[----:B------:R-:W0:Y:S01]  /*0e40*/  LDC.64 R22, c[0x3][R34+0x48] ;  /* 0x00c0120022167b82 */ /* 0x000e220000000a00 */
[----:B------:R-:W-:-:S07]  /*0e50*/  DFMA R24, R30, R26, R24 ;  /* 0x0000001a1e18722b */ /* 0x000fce0000000018 */
[----:B------:R-:W4:Y:S01]  /*0e60*/  LDC.64 R20, c[0x3][R34+0x60] ;  /* 0x00c0180022147b82 */ /* 0x000f220000000a00 */
[----:B-1----:R-:W-:Y:S02]  /*0e70*/  DADD R30, R8, -R14 ;  /* 0x00000000081e7229 */ /* 0x002fe4000000080e */
[----:B------:R-:W-:-:S05]  /*0e80*/  DSETP.GEU.AND P0, PT, R16, -R24, PT ;  /* 0x800000181000722a */ /* 0x000fca0003f0e000 */
[----:B------:R-:W1:Y:S01]  /*0e90*/  LDC.64 R32, c[0x3][R4+0x28] ;  /* 0x00c00a0004207b82 */ /* 0x000e620000000a00 */
[----:B--2---:R-:W-:Y:S01]  /*0ea0*/  DADD R18, R10, -R18 ;  /* 0x000000000a127229 */ /* 0x004fe20000000812 */
[----:B------:R-:W-:-:S06]  /*0eb0*/  SEL R2, R5, R2, !P0 ;  /* 0x0000000205027207 */ /* 0x000fcc0004000000 */
[----:B------:R-:W2:Y:S01]  /*0ec0*/  LDC.64 R28, c[0x3][R34+0x50] ;  /* 0x00c01400221c7b82 */ /* 0x000ea20000000a00 */
[----:B0-----:R-:W-:-:S07]  /*0ed0*/  DFMA R22, R30, R22, RZ ;  /* 0x000000161e16722b */ /* 0x001fce00000000ff */
[----:B------:R-:W0:Y:S01]  /*0ee0*/  LDC.64 R14, c[0x3][R34+0x78] ;  /* 0x00c01e00220e7b82 */ /* 0x000e220000000a00 */
[----:B----4-:R-:W-:-:S07]  /*0ef0*/  DFMA R20, R18, R20, R22 ;  /* 0x000000141214722b */ /* 0x010fce0000000016 */
[----:B------:R-:W4:Y:S01]  /*0f00*/  LDC.64 R26, c[0x3][R34+0x68] ;  /* 0x00c01a00221a7b82 */ /* 0x000f220000000a00 */
[----:B-1----:R-:W-:Y:S02]  /*0f10*/  DADD R32, R12, -R32 ;  /* 0x000000000c207229 */ /* 0x002fe40000000820 */
[----:B--2---:R-:W-:-:S05]  /*0f20*/  DFMA R28, R30, R28, RZ ;  /* 0x0000001c1e1c722b */ /* 0x004fca00000000ff */
[----:B------:R-:W1:Y:S01]  /*0f30*/  LDC.64 R22, c[0x3][R34+0x58] ;  /* 0x00c0160022167b82 */ /* 0x000e620000000a00 */
[----:B0-----:R-:W-:-:S07]  /*0f40*/  DFMA R14, R32, R14, R20 ;  /* 0x0000000e200e722b */ /* 0x001fce0000000014 */
[----:B------:R-:W0:Y:S01]  /*0f50*/  LDC.64 R20, c[0x3][R34+0x70] ;  /* 0x00c01c0022147b82 */ /* 0x000e220000000a00 */
[----:B----4-:R-:W-:-:S07]  /*0f60*/  DFMA R28, R18, R26, R28 ;  /* 0x0000001a121c722b */ /* 0x010fce000000001c */
[----:B------:R-:W2:Y:S01]  /*0f70*/  LDC.64 R26, c[0x3][R34+0x80] ;  /* 0x00c02000221a7b82 */ /* 0x000ea20000000a00 */
[C---:B------:R-:W-:Y:S02]  /*0f80*/  DFMA R14, R30.reuse, R14, RZ ;  /* 0x0000000e1e0e722b */ /* 0x040fe400000000ff */
[----:B-1----:R-:W-:-:S08]  /*0f90*/  DFMA R22, R30, R22, RZ ;  /* 0x000000161e16722b */ /* 0x002fd000000000ff */
[----:B0-----:R-:W-:Y:S02]  /*0fa0*/  DFMA R20, R18, R20, R22 ;  /* 0x000000141214722b */ /* 0x001fe40000000016 */
[----:B------:R-:W-:Y:S02]  /*0fb0*/  DADD R22, -RZ, -R24 ;  /* 0x00000000ff167229 */ /* 0x000fe40000000918 */
[----:B--2---:R-:W-:-:S04]  /*0fc0*/  DFMA R26, R32, R26, R28 ;  /* 0x0000001a201a722b */ /* 0x004fc8000000001c */
[----:B---3--:R-:W-:-:S04]  /*0fd0*/  DFMA R20, R32, R36, R20 ;  /* 0x000000242014722b */ /* 0x008fc80000000014 */
[----:B------:R-:W-:Y:S02]  /*0fe0*/  FSEL R16, R22, R16, !P0 ;  /* 0x0000001016107208 */ /* 0x000fe40004000000 */
[----:B------:R-:W-:Y:S01]  /*0ff0*/  FSEL R17, R23, R17, !P0 ;  /* 0x0000001117117208 */ /* 0x000fe20004000000 */
[----:B------:R-:W-:-:S08]  /*1000*/  DFMA R14, R18, R26, R14 ;  /* 0x0000001a120e722b */ /* 0x000fd0000000000e */
[----:B------:R-:W-:-:S08]  /*1010*/  DFMA R14, R32, R20, R14 ;  /* 0x00000014200e722b */ /* 0x000fd0000000000e */
[--C-:B------:R-:W-:Y:S02]  /*1020*/  DSETP.GEU.AND P1, PT, R16, -R14.reuse, PT ;  /* 0x8000000e1000722a */ /* 0x100fe40003f2e000 */
[----:B------:R-:W-:-:S10]  /*1030*/  DADD R14, -RZ, -R14 ;  /* 0x00000000ff0e7229 */ /* 0x000fd4000000090e */
[----:B------:R-:W-:Y:S02]  /*1040*/  FSEL R16, R14, R16, !P1 ;  /* 0x000000100e107208 */ /* 0x000fe40004800000 */
[----:B------:R-:W-:Y:S01]  /*1050*/  @!P1 VIADD R2, R5, 0x1 ;  /* 0x0000000105029836 */ /* 0x000fe20000000000 */
[----:B------:R-:W-:Y:S02]  /*1060*/  FSEL R17, R15, R17, !P1 ;  /* 0x000000110f117208 */ /* 0x000fe40004800000 */
[----:B------:R-:W-:-:S07]  /*1070*/  IADD3 R5, PT, PT, R5, 0x2, RZ ;  /* 0x0000000205057810 */ /* 0x000fce0007ffe0ff */
.L_x_4:
[----:B------:R-:W-:Y:S05]  /*1080*/  BRA.U !UP1, `(.L_x_3) ;  /* 0x0000000109807547 */ /* 0x000fea000b800000 */
        /* <DEDUP_REMOVED lines=9> */
[----:B-1----:R-:W-:-:S07]  /*1120*/  DADD R10, R10, -R30 ;  /* 0x000000000a0a7229 */ /* 0x002fce000000081e */
[----:B------:R-:W1:Y:S01]  /*1130*/  LDC.64 R14, c[0x3][R4+0x8] ;  /* 0x00c00200040e7b82 */ /* 0x000e620000000a00 */
[----:B--2---:R-:W-:-:S07]  /*1140*/  DFMA R28, R22, R28, RZ ;  /* 0x0000001c161c722b */ /* 0x004fce00000000ff */
[----:B------:R-:W2:Y:S01]  /*1150*/  LDC.64 R26, c[0x3][R4+0x30] ;  /* 0x00c00c00041a7b82 */ /* 0x000ea20000000a00 */
[----:B---3--:R-:W-:-:S07]  /*1160*/  DADD R18, R12, -R18 ;  /* 0x000000000c127229 */ /* 0x008fce0000000812 */
[----:B------:R-:W3:Y:S01]  /*1170*/  LDC.64 R8, c[0x3][R4+0x10] ;  /* 0x00c0040004087b82 */ /* 0x000ee20000000a00 */
[----:B0-----:R-:W-:-:S07]  /*1180*/  DFMA R20, R10, R20, R28 ;  /* 0x000000140a14722b */ /* 0x001fce000000001c */
[----:B------:R-:W0:Y:S01]  /*1190*/  LDC.64 R24, c[0x3][R4+0x20] ;  /* 0x00c0080004187b82 */ /* 0x000e220000000a00 */
[----:B-1----:R-:W-:-:S07]  /*11a0*/  DFMA R14, R22, R14, RZ ;  /* 0x0000000e160e722b */ /* 0x002fce00000000ff */
[----:B------:R-:W1:Y:S01]  /*11b0*/  LDC.64 R30, c[0x3][R4+0x28] ;  /* 0x00c00a00041e7b82 */ /* 0x000e620000000a00 */
[----:B--2---:R-:W-:-:S07]  /*11c0*/  DFMA R20, R18, R26, R20 ;  /* 0x0000001a1214722b */ /* 0x004fce0000000014 */
[----:B------:R-:W2:Y:S01]  /*11d0*/  LDC.64 R32, c[0x3][R4+0x38] ;  /* 0x00c00e0004207b82 */ /* 0x000ea20000000a00 */
[C---:B---3--:R-:W-:Y:S02]  /*11e0*/  DFMA R8, R22.reuse, R8, RZ ;  /* 0x000000081608722b */ /* 0x048fe400000000ff */
[----:B------:R-:W-:-:S05]  /*11f0*/  DFMA R20, R22, R20, RZ ;  /* 0x000000141614722b */ /* 0x000fca00000000ff */
[----:B------:R-:W3:Y:S01]  /*1200*/  LDC.64 R12, c[0x3][R4+0x40] ;  /* 0x00c01000040c7b82 */ /* 0x000ee20000000a00 */
[C---:B0-----:R-:W-:Y:S02]  /*1210*/  DFMA R14, R10.reuse, R24, R14 ;  /* 0x000000180a0e722b */ /* 0x041fe4000000000e */
[----:B-1----:R-:W-:-:S06]  /*1220*/  DFMA R8, R10, R30, R8 ;  /* 0x0000001e0a08722b */ /* 0x002fcc0000000008 */
[C---:B--2---:R-:W-:Y:S02]  /*1230*/  DFMA R14, R18.reuse, R32, R14 ;  /* 0x00000020120e722b */ /* 0x044fe4000000000e */
[----:B---3--:R-:W-:-:S06]  /*1240*/  DFMA R8, R18, R12, R8 ;  /* 0x0000000c1208722b */ /* 0x008fcc0000000008 */
[----:B------:R-:W-:-:S08]  /*1250*/  DFMA R14, R10, R14, R20 ;  /* 0x0000000e0a0e722b */ /* 0x000fd00000000014 */
[----:B------:R-:W-:-:S08]  /*1260*/  DFMA R8, R18, R8, R14 ;  /* 0x000000081208722b */ /* 0x000fd0000000000e */
[----:B------:R-:W-:-:S06]  /*1270*/  DSETP.GEU.AND P0, PT, R16, -R8, PT ;  /* 0x800000081000722a */ /* 0x000fcc0003f0e000 */
[----:B------:R-:W-:-:S08]  /*1280*/  SEL R2, R5, R2, !P0 ;  /* 0x0000000205027207 */ /* 0x000fd00004000000 */
.L_x_3:
[----:B------:R-:W0:Y:S01]  /*1290*/  LDCU UR5, c[0x0][0x388] ;  /* 0x00007100ff0577ac */ /* 0x000e220008000800 */
[----:B------:R1:W-:Y:S01]  /*12a0*/  STG.E.U8 desc[UR8][R6.64+0x3], R2 ;  /* 0x0000030206007986 */ /* 0x0003e2000c101108 */
[----:B------:R-:W-:-:S05]  /*12b0*/  IMAD.IADD R0, R3, 0x1, R0 ;  /* 0x0000000103007824 */ /* 0x000fca00078e0200 */
[----:B0-----:R-:W-:-:S13]  /*12c0*/  ISETP.GE.AND P0, PT, R0, UR5, PT ;  /* 0x0000000500007c0c */ /* 0x001fda000bf06270 */
[----:B-1----:R-:W-:Y:S05]  /*12d0*/  @!P0 BRA `(.L_x_5) ;  /* 0xffffffec00908947 */ /* 0x002fea000383ffff */
[----:B------:R-:W-:Y:S05]  /*12e0*/  EXIT ;  /* 0x000000000000794d */ /* 0x000fea0003800000 */
.L_x_0:
[----:B------:R-:W0:Y:S01]  /*12f0*/  I2F.U32.RP R8, R3 ;  /* 0x0000000300087306 */ /* 0x000e220000209000 */
[C---:B------:R-:W-:Y:S01]  /*1300*/  IMAD.IADD R2, R3.reuse, 0x1, R0 ;  /* 0x0000000103027824 */ /* 0x040fe200078e0200 */
[----:B------:R-:W-:Y:S01]  /*1310*/  ISETP.NE.U32.AND P2, PT, R3, RZ, PT ;  /* 0x000000ff0300720c */ /* 0x000fe20003f45070 */
[----:B------:R-:W-:Y:S01]  /*1320*/  IMAD.MOV R9, RZ, RZ, -R3 ;  /* 0x000000ffff097224 */ /* 0x000fe200078e0a03 */
[----:B------:R-:W-:Y:S02]  /*1330*/  BSSY.RECONVERGENT B0, `(.L_x_6) ;  /* 0x0000023000007945 */ /* 0x000fe40003800200 */
[C---:B------:R-:W-:Y:S02]  /*1340*/  ISETP.GE.AND P0, PT, R2.reuse, UR6, PT ;  /* 0x0000000602007c0c */ /* 0x040fe4000bf06270 */
[----:B------:R-:W-:Y:S02]  /*1350*/  VIMNMX R7, PT, PT, R2, UR6, !PT ;  /* 0x0000000602077c48 */ /* 0x000fe4000ffe0100 */
[----:B------:R-:W-:-:S04]  /*1360*/  SEL R6, RZ, 0x1, P0 ;  /* 0x00000001ff067807 */ /* 0x000fc80000000000 */
[----:B------:R-:W-:Y:S01]  /*1370*/  IADD3 R2, PT, PT, R7, -R2, -R6 ;  /* 0x8000000207027210 */ /* 0x000fe20007ffe806 */
[----:B0-----:R-:W0:Y:S02]  /*1380*/  MUFU.RCP R8, R8 ;  /* 0x0000000800087308 */ /* 0x001e240000001000 */
[----:B0-----:R-:W-:-:S06]  /*1390*/  IADD3 R4, PT, PT, R8, 0xffffffe, RZ ;  /* 0x0ffffffe08047810 */ /* 0x001fcc0007ffe0ff */
[----:B------:R0:W1:Y:S02]  /*13a0*/  F2I.FTZ.U32.TRUNC.NTZ R5, R4 ;  /* 0x0000000400057305 */ /* 0x000064000021f000 */
[----:B0-----:R-:W-:Y:S01]  /*13b0*/  MOV R4, RZ ;  /* 0x000000ff00047202 */ /* 0x001fe20000000f00 */
[----:B-1----:R-:W-:-:S04]  /*13c0*/  IMAD R9, R9, R5, RZ ;  /* 0x0000000509097224 */ /* 0x002fc800078e02ff */
[----:B------:R-:W-:-:S06]  /*13d0*/  IMAD.HI.U32 R5, R5, R9, R4 ;  /* 0x0000000905057227 */ /* 0x000fcc00078e0004 */
[----:B------:R-:W-:-:S04]  /*13e0*/  IMAD.HI.U32 R5, R5, R2, RZ ;  /* 0x0000000205057227 */ /* 0x000fc800078e00ff */
[----:B------:R-:W-:-:S04]  /*13f0*/  IMAD.MOV R4, RZ, RZ, -R5 ;  /* 0x000000ffff047224 */ /* 0x000fc800078e0a05 */
[----:B------:R-:W-:-:S05]  /*1400*/  IMAD R2, R3, R4, R2 ;  /* 0x0000000403027224 */ /* 0x000fca00078e0202 */
[----:B------:R-:W-:-:S13]  /*1410*/  ISETP.GE.U32.AND P0, PT, R2, R3, PT ;  /* 0x000000030200720c */ /* 0x000fda0003f06070 */
[----:B------:R-:W-:Y:S01]  /*1420*/  @P0 IMAD.IADD R2, R2, 0x1, -R3 ;  /* 0x0000000102020824 */ /* 0x000fe200078e0a03 */
[----:B------:R-:W-:-:S04]  /*1430*/  @P0 IADD3 R5, PT, PT, R5, 0x1, RZ ;  /* 0x0000000105050810 */ /* 0x000fc80007ffe0ff */
[----:B------:R-:W-:-:S13]  /*1440*/  ISETP.GE.U32.AND P1, PT, R2, R3, PT ;  /* 0x000000030200720c */ /* 0x000fda0003f26070 */
[----:B------:R-:W-:Y:S01]  /*1450*/  @P1 VIADD R5, R5, 0x1 ;  /* 0x0000000105051836 */ /* 0x000fe20000000000 */
[----:B------:R-:W-:-:S05]  /*1460*/  @!P2 LOP3.LUT R5, RZ, R3, RZ, 0x33, !PT ;  /* 0x00000003ff05a212 */ /* 0x000fca00078e33ff */
[----:B------:R-:W-:-:S05]  /*1470*/  IMAD.IADD R2, R6, 0x1, R5 ;  /* 0x0000000106027824 */ /* 0x000fca00078e0205 */
[C---:B------:R-:W-:Y:S02]  /*1480*/  LOP3.LUT R4, R2.reuse, 0x3, RZ, 0xc0, !PT ;  /* 0x0000000302047812 */ /* 0x040fe400078ec0ff */
[----:B------:R-:W-:Y:S02]  /*1490*/  ISETP.GE.U32.AND P1, PT, R2, 0x3, PT ;  /* 0x000000030200780c */ /* 0x000fe40003f26070 */
[----:B------:R-:W-:-:S13]  /*14a0*/  ISETP.NE.AND P0, PT, R4, 0x3, PT ;  /* 0x000000030400780c */ /* 0x000fda0003f05270 */
[----:B------:R-:W-:Y:S05]  /*14b0*/  @!P0 BRA `(.L_x_7) ;  /* 0x0000000000288947 */ /* 0x000fea0003800000 */
[----:B------:R-:W0:Y:S01]  /*14c0*/  LDC.64 R6, c[0x0][0x380] ;  /* 0x0000e000ff067b82 */ /* 0x000e220000000a00 */
[----:B------:R-:W-:Y:S01]  /*14d0*/  IADD3 R2, PT, PT, R2, 0x1, RZ ;  /* 0x0000000102027810 */ /* 0x000fe20007ffe0ff */
[----:B------:R-:W-:-:S03]  /*14e0*/  IMAD.MOV.U32 R8, RZ, RZ, RZ ;  /* 0x000000ffff087224 */ /* 0x000fc600078e00ff */
[----:B------:R-:W-:-:S07]  /*14f0*/  LOP3.LUT R9, R2, 0x3, RZ, 0xc0, !PT ;  /* 0x0000000302097812 */ /* 0x000fce00078ec0ff */
.L_x_8:
[----:B0-----:R-:W-:Y:S01]  /*1500*/  IMAD.WIDE R4, R0, 0x4, R6 ;  /* 0x0000000400047825 */ /* 0x001fe200078e0206 */
[----:B------:R-:W-:-:S03]  /*1510*/  IADD3 R0, PT, PT, R3, R0, RZ ;  /* 0x0000000003007210 */ /* 0x000fc60007ffe0ff */
[----:B------:R-:W-:Y:S01]  /*1520*/  VIADD R8, R8, 0x1 ;  /* 0x0000000108087836 */ /* 0x000fe20000000000 */
[----:B------:R1:W-:Y:S04]  /*1530*/  STG.E.U8 desc[UR8][R4.64+0x3], RZ ;  /* 0x000003ff04007986 */ /* 0x0003e8000c101108 */
[----:B------:R-:W-:-:S13]  /*1540*/  ISETP.NE.AND P0, PT, R8, R9, PT ;  /* 0x000000090800720c */ /* 0x000fda0003f05270 */
[----:B-1----:R-:W-:Y:S05]  /*1550*/  @P0 BRA `(.L_x_8) ;  /* 0xfffffffc00e80947 */ /* 0x002fea000383ffff */
.L_x_7:
[----:B------:R-:W-:Y:S05]  /*1560*/  BSYNC.RECONVERGENT B0 ;  /* 0x0000000000007941 */ /* 0x000fea0003800200 */
.L_x_6:
[----:B------:R-:W-:Y:S05]  /*1570*/  @!P1 EXIT ;  /* 0x000000000000994d */ /* 0x000fea0003800000 */
[----:B------:R-:W0:Y:S02]  /*1580*/  LDC.64 R10, c[0x0][0x380] ;  /* 0x0000e000ff0a7b82 */ /* 0x000e240000000a00 */
.L_x_9:
[----:B01----:R-:W-:-:S04]  /*1590*/  IMAD.WIDE R12, R0, 0x4, R10 ;  /* 0x00000004000c7825 */ /* 0x003fc800078e020a */
[C---:B------:R-:W-:Y:S01]  /*15a0*/  IMAD R0, R3.reuse, 0x4, R0 ;  /* 0x0000000403007824 */ /* 0x040fe200078e0200 */
[----:B------:R1:W-:Y:S01]  /*15b0*/  STG.E.U8 desc[UR8][R12.64+0x3], RZ ;  /* 0x000003ff0c007986 */ /* 0x0003e2000c101108 */
[----:B------:R-:W-:-:S03]  /*15c0*/  IMAD.WIDE R4, R3, 0x4, R12 ;  /* 0x0000000403047825 */ /* 0x000fc600078e020c */
[----:B------:R-:W-:Y:S02]  /*15d0*/  ISETP.GE.AND P0, PT, R0, UR6, PT ;  /* 0x0000000600007c0c */ /* 0x000fe4000bf06270 */
[----:B------:R1:W-:Y:S01]  /*15e0*/  STG.E.U8 desc[UR8][R4.64+0x3], RZ ;  /* 0x000003ff04007986 */ /* 0x0003e2000c101108 */
[----:B------:R-:W-:-:S05]  /*15f0*/  IMAD.WIDE R6, R3, 0x4, R4 ;  /* 0x0000000403067825 */ /* 0x000fca00078e0204 */
[----:B------:R1:W-:Y:S01]  /*1600*/  STG.E.U8 desc[UR8][R6.64+0x3], RZ ;  /* 0x000003ff06007986 */ /* 0x0003e2000c101108 */
[----:B------:R-:W-:-:S05]  /*1610*/  IMAD.WIDE R8, R3, 0x4, R6 ;  /* 0x0000000403087825 */ /* 0x000fca00078e0206 */
[----:B------:R1:W-:Y:S01]  /*1620*/  STG.E.U8 desc[UR8][R8.64+0x3], RZ ;  /* 0x000003ff08007986 */ /* 0x0003e2000c101108 */
[----:B------:R-:W-:Y:S05]  /*1630*/  @!P0 BRA `(.L_x_9) ;  /* 0xfffffffc00d48947 */ /* 0x000fea000383ffff */
[----:B------:R-:W-:Y:S05]  /*1640*/  EXIT ;  /* 0x000000000000794d */ /* 0x000fea0003800000 */
.L_x_10:
[----:B------:R-:W-:-:S00]  /*1650*/  BRA `(.L_x_10) ;  /* 0xfffffffc00fc7947 */ /* 0x000fc0000383ffff */
[----:B------:R-:W-:-:S00]  /*1660*/  NOP ;  /* 0x0000000000007918 */ /* 0x000fc00000000000 */
        /* <DEDUP_REMOVED lines=9> */
.L_x_11:


//--------------------- .nv.shared.reserved.0     --------------------------
	.section	.nv.shared.reserved.0,"aw",@nobits
	.weak		__nv_reservedSMEM_offset_0_alias
	.size		__nv_reservedSMEM_offset_0_alias, 0, 64
	.other		__nv_reservedSMEM_offset_0_alias,@"STO_CUDA_RESERVED_SHARED STV_DEFAULT"
__nv_reservedSMEM_offset_0_alias:
	.zero		0
	.zero		64


//--------------------- .nv.constant0._Z6kernelP6uchar4ii --------------------------
	.section	.nv.constant0._Z6kernelP6uchar4ii,"a",@progbits
	.sectionflags	@""
	.align	4
.nv.constant0._Z6kernelP6uchar4ii:
	.zero		912


//--------------------- SYMBOLS --------------------------

	.type		.nv.reservedSmem.offset0,@object
	.size		.nv.reservedSmem.offset0,0x4
